	.headerflags	@"EF_CUDA_TEXMODE_UNIFIED EF_CUDA_64BIT_ADDRESS EF_CUDA_ACCELERATORS EF_CUDA_SM90 EF_CUDA_VIRTUAL_SM(EF_CUDA_SM90)"
	.elftype	@"ET_EXEC"


//--------------------- .nv.info                  --------------------------
	.section	.nv.info,"",@"SHT_CUDA_INFO"
	.align	4


	//----- nvinfo : EIATTR_REGCOUNT
	.align		4
        /*0000*/ 	.byte	0x04, 0x2f
        /*0002*/ 	.short	(.L_1 - .L_0)
	.align		4
.L_0:
        /*0004*/ 	.word	index@(triton_poi_fused_add_convolution_leaky_relu_leaky_relu_backward_5)
        /*0008*/ 	.word	0x00000020


	//----- nvinfo : EIATTR_MIN_STACK_SIZE
	.align		4
.L_1:
        /*000c*/ 	.byte	0x04, 0x12
        /*000e*/ 	.short	(.L_3 - .L_2)
	.align		4
.L_2:
        /*0010*/ 	.word	index@(triton_poi_fused_add_convolution_leaky_relu_leaky_relu_backward_5)
        /*0014*/ 	.word	0x00000000


	//----- nvinfo : EIATTR_FRAME_SIZE
	.align		4
.L_3:
        /*0018*/ 	.byte	0x04, 0x11
        /*001a*/ 	.short	(.L_5 - .L_4)
	.align		4
.L_4:
        /*001c*/ 	.word	index@(triton_poi_fused_add_convolution_leaky_relu_leaky_relu_backward_5)
        /*0020*/ 	.word	0x00000000


	//----- nvinfo : EIATTR_MIN_STACK_SIZE
	.align		4
.L_5:
        /*0024*/ 	.byte	0x04, 0x12
        /*0026*/ 	.short	(.L_7 - .L_6)
	.align		4
.L_6:
        /*0028*/ 	.word	index@(triton_poi_fused_add_convolution_leaky_relu_leaky_relu_backward_5)
        /*002c*/ 	.word	0x00000000
.L_7:


//--------------------- .nv.info.triton_poi_fused_add_convolution_leaky_relu_leaky_relu_backward_5 --------------------------
	.section	.nv.info.triton_poi_fused_add_convolution_leaky_relu_leaky_relu_backward_5,"",@"SHT_CUDA_INFO"
	.sectionflags	@""
	.align	4


	//----- nvinfo : EIATTR_CUDA_API_VERSION
	.align		4
        /*0000*/ 	.byte	0x04, 0x37
        /*0002*/ 	.short	(.L_9 - .L_8)
.L_8:
        /*0004*/ 	.word	0x0000007c


	//----- nvinfo : EIATTR_KPARAM_INFO
	.align		4
.L_9:
        /*0008*/ 	.byte	0x04, 0x17
        /*000a*/ 	.short	(.L_11 - .L_10)
.L_10:
        /*000c*/ 	.word	0x00000000
        /*0010*/ 	.short	0x0005
        /*0012*/ 	.short	0x0028
        /*0014*/ 	.byte	0x00, 0xf0, 0x11, 0x00


	//----- nvinfo : EIATTR_KPARAM_INFO
	.align		4
.L_11:
        /*0018*/ 	.byte	0x04, 0x17
        /*001a*/ 	.short	(.L_13 - .L_12)
.L_12:
        /*001c*/ 	.word	0x00000000
        /*0020*/ 	.short	0x0004
        /*0022*/ 	.short	0x0020
        /*0024*/ 	.byte	0x00, 0xf4, 0x21, 0x00


	//----- nvinfo : EIATTR_KPARAM_INFO
	.align		4
.L_13:
        /*0028*/ 	.byte	0x04, 0x17
        /*002a*/ 	.short	(.L_15 - .L_14)
.L_14:
        /*002c*/ 	.word	0x00000000
        /*0030*/ 	.short	0x0003
        /*0032*/ 	.short	0x0018
        /*0034*/ 	.byte	0x00, 0xf4, 0x21, 0x00


	//----- nvinfo : EIATTR_KPARAM_INFO
	.align		4
.L_15:
        /*0038*/ 	.byte	0x04, 0x17
        /*003a*/ 	.short	(.L_17 - .L_16)
.L_16:
        /*003c*/ 	.word	0x00000000
        /*0040*/ 	.short	0x0002
        /*0042*/ 	.short	0x0010
        /*0044*/ 	.byte	0x00, 0xf4, 0x21, 0x00


	//----- nvinfo : EIATTR_KPARAM_INFO
	.align		4
.L_17:
        /*0048*/ 	.byte	0x04, 0x17
        /*004a*/ 	.short	(.L_19 - .L_18)
.L_18:
        /*004c*/ 	.word	0x00000000
        /*0050*/ 	.short	0x0001
        /*0052*/ 	.short	0x0008
        /*0054*/ 	.byte	0x00, 0xf4, 0x21, 0x00


	//----- nvinfo : EIATTR_KPARAM_INFO
	.align		4
.L_19:
        /*0058*/ 	.byte	0x04, 0x17
        /*005a*/ 	.short	(.L_21 - .L_20)
.L_20:
        /*005c*/ 	.word	0x00000000
        /*0060*/ 	.short	0x0000
        /*0062*/ 	.short	0x0000
        /*0064*/ 	.byte	0x00, 0xf4, 0x21, 0x00


	//----- nvinfo : EIATTR_SPARSE_MMA_MASK
	.align		4
.L_21:
        /*0068*/ 	.byte	0x03, 0x50
        /*006a*/ 	.short	0x0000


	//----- nvinfo : EIATTR_MAXREG_COUNT
	.align		4
        /*006c*/ 	.byte	0x03, 0x1b
        /*006e*/ 	.short	0x00ff


	//----- nvinfo : EIATTR_EXIT_INSTR_OFFSETS
	.align		4
        /*0070*/ 	.byte	0x04, 0x1c
        /*0072*/ 	.short	(.L_23 - .L_22)


	//   ....[0]....
.L_22:
        /*0074*/ 	.word	0x00000730


	//----- nvinfo : EIATTR_REQNTID
	.align		4
.L_23:
        /*0078*/ 	.byte	0x04, 0x10
        /*007a*/ 	.short	(.L_25 - .L_24)
.L_24:
        /*007c*/ 	.word	0x00000080
        /*0080*/ 	.word	0x00000001
        /*0084*/ 	.word	0x00000001


	//----- nvinfo : EIATTR_CBANK_PARAM_SIZE
	.align		4
.L_25:
        /*0088*/ 	.byte	0x03, 0x19
        /*008a*/ 	.short	0x002c


	//----- nvinfo : EIATTR_PARAM_CBANK
	.align		4
        /*008c*/ 	.byte	0x04, 0x0a
        /*008e*/ 	.short	(.L_27 - .L_26)
	.align		4
.L_26:
        /*0090*/ 	.word	index@(.nv.constant0.triton_poi_fused_add_convolution_leaky_relu_leaky_relu_backward_5)
        /*0094*/ 	.short	0x0210
        /*0096*/ 	.short	0x002c


	//----- nvinfo : EIATTR_SW_WAR
	.align		4
.L_27:
        /*0098*/ 	.byte	0x04, 0x36
        /*009a*/ 	.short	(.L_29 - .L_28)
.L_28:
        /*009c*/ 	.word	0x00000008
.L_29:


//--------------------- .nv.callgraph             --------------------------
	.section	.nv.callgraph,"",@"SHT_CUDA_CALLGRAPH"
	.align	4
	.sectionentsize	8
	.align		4
        /*0000*/ 	.word	0x00000000
	.align		4
        /*0004*/ 	.word	0xffffffff
	.align		4
        /*0008*/ 	.word	0x00000000
	.align		4
        /*000c*/ 	.word	0xfffffffe
	.align		4
        /*0010*/ 	.word	0x00000000
	.align		4
        /*0014*/ 	.word	0xfffffffd
	.align		4
        /*0018*/ 	.word	0x00000000
	.align		4
        /*001c*/ 	.word	0xfffffffc


//--------------------- .text.triton_poi_fused_add_convolution_leaky_relu_leaky_relu_backward_5 --------------------------
	.section	.text.triton_poi_fused_add_convolution_leaky_relu_leaky_relu_backward_5,"ax",@progbits
	.sectionflags	@"SHF_BARRIERS=1"
	.align	128
        .global         triton_poi_fused_add_convolution_leaky_relu_leaky_relu_backward_5
        .type           triton_poi_fused_add_convolution_leaky_relu_leaky_relu_backward_5,@function
        .size           triton_poi_fused_add_convolution_leaky_relu_leaky_relu_backward_5,(.L_x_1 - triton_poi_fused_add_convolution_leaky_relu_leaky_relu_backward_5)
        .other          triton_poi_fused_add_convolution_leaky_relu_leaky_relu_backward_5,@"STO_CUDA_ENTRY STV_DEFAULT"
triton_poi_fused_add_convolution_leaky_relu_leaky_relu_backward_5:
.text.triton_poi_fused_add_convolution_leaky_relu_leaky_relu_backward_5:
[----:B------:R-:W-:Y:S01]  /*0000*/  LDC R1, c[0x0][0x28] ;  /* 0x00000a00ff017b82 */ /* 0x000fe20000000800 */
[----:B------:R-:W1:Y:S07]  /*0010*/  S2R R20, SR_TID.X ;  /* 0x0000000000147919 */ /* 0x000e6e0000002100 */
[----:B------:R-:W2:Y:S01]  /*0020*/  LDC.64 R22, c[0x0][0x220] ;  /* 0x00008800ff167b82 */ /* 0x000ea20000000a00 */
[----:B------:R-:W-:Y:S01]  /*0030*/  ULDC.64 UR6, c[0x0][0x208] ;  /* 0x0000820000067ab9 */ /* 0x000fe20000000a00 */
[----:B------:R-:W3:Y:S06]  /*0040*/  S2R R2, SR_CTAID.X ;  /* 0x0000000000027919 */ /* 0x000eec0000002500 */
[----:B------:R-:W4:Y:S08]  /*0050*/  LDC.64 R28, c[0x0][0x218] ;  /* 0x00008600ff1c7b82 */ /* 0x000f300000000a00 */
[----:B------:R-:W5:Y:S08]  /*0060*/  LDC.64 R4, c[0x0][0x228] ;  /* 0x00008a00ff047b82 */ /* 0x000f700000000a00 */
[----:B------:R-:W2:Y:S08]  /*0070*/  LDC.64 R24, c[0x0][0x210] ;  /* 0x00008400ff187b82 */ /* 0x000eb00000000a00 */
[----:B------:R-:W2:Y:S01]  /*0080*/  S2UR UR5, SR_CgaCtaId ;  /* 0x00000000000579c3 */ /* 0x000ea20000008800 */
[----:B-1----:R-:W-:Y:S01]  /*0090*/  IMAD.SHL.U32 R21, R20, 0x8, RZ ;  /* 0x0000000814157824 */ /* 0x002fe200078e00ff */
[----:B------:R-:W-:Y:S01]  /*00a0*/  UMOV UR4, 0x400 ;  /* 0x0000040000047882 */ /* 0x000fe20000000000 */
[----:B---3--:R-:W-:Y:S01]  /*00b0*/  IMAD.SHL.U32 R0, R2, 0x400, RZ ;  /* 0x0000040002007824 */ /* 0x008fe200078e00ff */
[----:B------:R-:W-:Y:S01]  /*00c0*/  SHF.R.S32.HI R3, RZ, 0x15, R2 ;  /* 0x00000015ff037819 */ /* 0x000fe20000011402 */
[----:B------:R-:W-:Y:S01]  /*00d0*/  ULDC.64 UR8, c[0x0][0x230] ;  /* 0x00008c0000087ab9 */ /* 0x000fe20000000a00 */
[----:B------:R-:W-:-:S02]  /*00e0*/  LOP3.LUT R21, R21, 0x3f8, RZ, 0xc0, !PT ;  /* 0x000003f815157812 */ /* 0x000fc400078ec0ff */
[----:B------:R-:W-:Y:S02]  /*00f0*/  SGXT R3, R3, 0x1 ;  /* 0x000000010303781a */ /* 0x000fe40000000200 */
[----:B------:R-:W-:-:S04]  /*0100*/  LOP3.LUT R2, R0, R21, RZ, 0xfc, !PT ;  /* 0x0000001500027212 */ /* 0x000fc800078efcff */
[----:B------:R-:W-:Y:S01]  /*0110*/  LEA.HI R3, R3, R2, RZ, 0xa ;  /* 0x0000000203037211 */ /* 0x000fe200078f50ff */
[----:B----4-:R-:W-:-:S03]  /*0120*/  IMAD.WIDE R28, R2, 0x4, R28 ;  /* 0x00000004021c7825 */ /* 0x010fc600078e021c */
[----:B------:R-:W-:Y:S02]  /*0130*/  SHF.R.S32.HI R3, RZ, 0xa, R3 ;  /* 0x0000000aff037819 */ /* 0x000fe40000011403 */
[----:B------:R-:W3:Y:S02]  /*0140*/  LDG.E.128 R16, desc[UR6][R28.64] ;  /* 0x000000061c107981 */ /* 0x000ee4000c1e1d00 */
[----:B------:R-:W-:Y:S02]  /*0150*/  LEA.HI R6, R3, R3, RZ, 0x6 ;  /* 0x0000000303067211 */ /* 0x000fe400078f30ff */
[----:B------:R-:W4:Y:S02]  /*0160*/  LDG.E.128 R8, desc[UR6][R28.64+0x10] ;  /* 0x000010061c087981 */ /* 0x000f24000c1e1d00 */
[----:B------:R-:W-:-:S05]  /*0170*/  LOP3.LUT R6, R6, 0xffffffc0, RZ, 0xc0, !PT ;  /* 0xffffffc006067812 */ /* 0x000fca00078ec0ff */
[----:B------:R-:W-:-:S04]  /*0180*/  IMAD.IADD R3, R3, 0x1, -R6 ;  /* 0x0000000103037824 */ /* 0x000fc800078e0a06 */
[----:B--2---:R-:W-:-:S06]  /*0190*/  IMAD.WIDE R22, R3, 0x4, R22 ;  /* 0x0000000403167825 */ /* 0x004fcc00078e0216 */
[----:B------:R-:W3:Y:S01]  /*01a0*/  LDG.E.EL R23, desc[UR6][R22.64] ;  /* 0x0000000616177981 */ /* 0x000ee2000c2e1900 */
[----:B-----5:R-:W-:-:S04]  /*01b0*/  IMAD.WIDE R4, R3, 0x4, R4 ;  /* 0x0000000403047825 */ /* 0x020fc800078e0204 */
[----:B0-----:R-:W-:Y:S01]  /*01c0*/  IMAD.WIDE R26, R2, 0x4, R24 ;  /* 0x00000004021a7825 */ /* 0x001fe200078e0218 */
[----:B------:R-:W2:Y:S04]  /*01d0*/  LDG.E.EL R22, desc[UR6][R4.64] ;  /* 0x0000000604167981 */ /* 0x000ea8000c2e1900 */
[----:B------:R-:W2:Y:S04]  /*01e0*/  LDG.E.128 R12, desc[UR6][R26.64] ;  /* 0x000000061a0c7981 */ /* 0x000ea8000c1e1d00 */
[----:B------:R0:W5:Y:S01]  /*01f0*/  LDG.E.128 R4, desc[UR6][R26.64+0x10] ;  /* 0x000010061a047981 */ /* 0x000162000c1e1d00 */
[----:B------:R-:W-:-:S06]  /*0200*/  UPRMT UR4, UR5, 0x654, UR4 ;  /* 0x0000065405047896 */ /* 0x000fcc0008000004 */
[----:B------:R-:W-:Y:S02]  /*0210*/  LEA R21, R21, UR4, 0x2 ;  /* 0x0000000415157c11 */ /* 0x000fe4000f8e10ff */
[CC--:B---3--:R-:W-:Y:S01]  /*0220*/  FSETP.GT.AND P6, PT, R19.reuse, -R23.reuse, PT ;  /* 0x800000171300720b */ /* 0x0c8fe20003fc4000 */
[----:B------:R-:W-:Y:S01]  /*0230*/  FADD R19, R19, R23 ;  /* 0x0000001713137221 */ /* 0x000fe20000000000 */
[-C--:B------:R-:W-:Y:S02]  /*0240*/  FSETP.GT.AND P5, PT, R18, -R23.reuse, PT ;  /* 0x800000171200720b */ /* 0x080fe40003fa4000 */
[-C--:B------:R-:W-:Y:S02]  /*0250*/  FSETP.GT.AND P4, PT, R17, -R23.reuse, PT ;  /* 0x800000171100720b */ /* 0x080fe40003f84000 */
[-C--:B------:R-:W-:Y:S02]  /*0260*/  FSETP.GT.AND P3, PT, R16, -R23.reuse, PT ;  /* 0x800000171000720b */ /* 0x080fe40003f64000 */
[----:B----4-:R-:W-:-:S02]  /*0270*/  FSETP.GT.AND P2, PT, R10, -R23, PT ;  /* 0x800000170a00720b */ /* 0x010fc40003f44000 */
[-C--:B------:R-:W-:Y:S02]  /*0280*/  FSETP.GT.AND P1, PT, R9, -R23.reuse, PT ;  /* 0x800000170900720b */ /* 0x080fe40003f24000 */
[-C--:B------:R-:W-:Y:S01]  /*0290*/  FSETP.GT.AND P0, PT, R8, -R23.reuse, PT ;  /* 0x800000170800720b */ /* 0x080fe20003f04000 */
[----:B------:R-:W-:Y:S01]  /*02a0*/  @!P6 FMUL R19, R19, 0.0099999997764825820923 ;  /* 0x3c23d70a1313e820 */ /* 0x000fe20000400000 */
[----:B------:R-:W-:Y:S01]  /*02b0*/  FSETP.GT.AND P6, PT, R11, -R23, PT ;  /* 0x800000170b00720b */ /* 0x000fe20003fc4000 */
[--C-:B--2---:R-:W-:Y:S01]  /*02c0*/  FADD R29, R12, R22.reuse ;  /* 0x000000160c1d7221 */ /* 0x104fe20000000000 */
[--C-:B------:R-:W-:Y:S01]  /*02d0*/  FADD R28, R13, R22.reuse ;  /* 0x000000160d1c7221 */ /* 0x100fe20000000000 */
[--C-:B0-----:R-:W-:Y:S01]  /*02e0*/  FADD R27, R14, R22.reuse ;  /* 0x000000160e1b7221 */ /* 0x101fe20000000000 */
[--C-:B------:R-:W-:Y:S01]  /*02f0*/  FADD R18, R18, R23.reuse ;  /* 0x0000001712127221 */ /* 0x100fe20000000000 */
[--C-:B------:R-:W-:Y:S01]  /*0300*/  FADD R17, R17, R23.reuse ;  /* 0x0000001711117221 */ /* 0x100fe20000000000 */
[--C-:B------:R-:W-:Y:S01]  /*0310*/  FADD R16, R16, R23.reuse ;  /* 0x0000001710107221 */ /* 0x100fe20000000000 */
[--C-:B------:R-:W-:Y:S01]  /*0320*/  FADD R3, R10, R23.reuse ;  /* 0x000000170a037221 */ /* 0x100fe20000000000 */
[--C-:B------:R-:W-:Y:S01]  /*0330*/  FADD R12, R9, R23.reuse ;  /* 0x00000017090c7221 */ /* 0x100fe20000000000 */
[--C-:B------:R-:W-:Y:S01]  /*0340*/  FADD R13, R8, R23.reuse ;  /* 0x00000017080d7221 */ /* 0x100fe20000000000 */
[----:B------:R-:W-:Y:S01]  /*0350*/  FADD R14, R11, R23 ;  /* 0x000000170b0e7221 */ /* 0x000fe20000000000 */
[--C-:B------:R-:W-:Y:S01]  /*0360*/  FADD R26, R15, R22.reuse ;  /* 0x000000160f1a7221 */ /* 0x100fe20000000000 */
[--C-:B-----5:R-:W-:Y:S01]  /*0370*/  FADD R8, R4, R22.reuse ;  /* 0x0000001604087221 */ /* 0x120fe20000000000 */
[--C-:B------:R-:W-:Y:S01]  /*0380*/  FADD R9, R5, R22.reuse ;  /* 0x0000001605097221 */ /* 0x100fe20000000000 */
[--C-:B------:R-:W-:Y:S01]  /*0390*/  FADD R10, R6, R22.reuse ;  /* 0x00000016060a7221 */ /* 0x100fe20000000000 */
[----:B------:R-:W-:Y:S01]  /*03a0*/  FADD R11, R7, R22 ;  /* 0x00000016070b7221 */ /* 0x000fe20000000000 */
[----:B------:R-:W-:Y:S01]  /*03b0*/  @!P5 FMUL R18, R18, 0.0099999997764825820923 ;  /* 0x3c23d70a1212d820 */ /* 0x000fe20000400000 */
[----:B------:R-:W-:Y:S01]  /*03c0*/  @!P4 FMUL R17, R17, 0.0099999997764825820923 ;  /* 0x3c23d70a1111c820 */ /* 0x000fe20000400000 */
[----:B------:R-:W-:Y:S01]  /*03d0*/  @!P3 FMUL R16, R16, 0.0099999997764825820923 ;  /* 0x3c23d70a1010b820 */ /* 0x000fe20000400000 */
[----:B------:R-:W-:Y:S01]  /*03e0*/  @!P2 FMUL R3, R3, 0.0099999997764825820923 ;  /* 0x3c23d70a0303a820 */ /* 0x000fe20000400000 */
[----:B------:R-:W-:Y:S01]  /*03f0*/  @!P1 FMUL R12, R12, 0.0099999997764825820923 ;  /* 0x3c23d70a0c0c9820 */ /* 0x000fe20000400000 */
[----:B------:R-:W-:Y:S01]  /*0400*/  @!P0 FMUL R13, R13, 0.0099999997764825820923 ;  /* 0x3c23d70a0d0d8820 */ /* 0x000fe20000400000 */
[----:B------:R-:W-:Y:S01]  /*0410*/  @!P6 FMUL R14, R14, 0.0099999997764825820923 ;  /* 0x3c23d70a0e0ee820 */ /* 0x000fe20000400000 */
[----:B------:R-:W-:Y:S01]  /*0420*/  FADD R4, R29, R16 ;  /* 0x000000101d047221 */ /* 0x000fe20000000000 */
[----:B------:R-:W-:Y:S01]  /*0430*/  FADD R5, R28, R17 ;  /* 0x000000111c057221 */ /* 0x000fe20000000000 */
[----:B------:R-:W-:Y:S01]  /*0440*/  FADD R6, R27, R18 ;  /* 0x000000121b067221 */ /* 0x000fe20000000000 */
[----:B------:R-:W-:Y:S01]  /*0450*/  FADD R7, R26, R19 ;  /* 0x000000131a077221 */ /* 0x000fe20000000000 */
[----:B------:R-:W-:Y:S01]  /*0460*/  FADD R8, R8, R13 ;  /* 0x0000000d08087221 */ /* 0x000fe20000000000 */
[----:B------:R-:W-:Y:S01]  /*0470*/  FADD R9, R9, R12 ;  /* 0x0000000c09097221 */ /* 0x000fe20000000000 */
[----:B------:R-:W-:Y:S01]  /*0480*/  FADD R10, R10, R3 ;  /* 0x000000030a0a7221 */ /* 0x000fe20000000000 */
[----:B------:R-:W-:Y:S01]  /*0490*/  FADD R11, R11, R14 ;  /* 0x0000000e0b0b7221 */ /* 0x000fe20000000000 */
[----:B------:R-:W-:Y:S04]  /*04a0*/  STS.128 [R21], R4 ;  /* 0x0000000415007388 */ /* 0x000fe80000000c00 */
[----:B------:R-:W-:Y:S01]  /*04b0*/  STS.128 [R21+0x10], R8 ;  /* 0x0000100815007388 */ /* 0x000fe20000000c00 */
[----:B------:R-:W-:-:S05]  /*04c0*/  IMAD.SHL.U32 R15, R20, 0x4, RZ ;  /* 0x00000004140f7824 */ /* 0x000fca00078e00ff */
[----:B------:R-:W-:-:S04]  /*04d0*/  LOP3.LUT R15, R15, 0x1fc, RZ, 0xc0, !PT ;  /* 0x000001fc0f0f7812 */ /* 0x000fc800078ec0ff */
[----:B------:R-:W-:Y:S01]  /*04e0*/  LEA R20, R15, UR4, 0x2 ;  /* 0x000000040f147c11 */ /* 0x000fe2000f8e10ff */
[----:B------:R-:W-:Y:S01]  /*04f0*/  BAR.SYNC.DEFER_BLOCKING 0x0 ;  /* 0x0000000000007b1d */ /* 0x000fe20000010000 */
[----:B------:R-:W-:Y:S02]  /*0500*/  FSETP.GT.AND P2, PT, R17, RZ, PT ;  /* 0x000000ff1100720b */ /* 0x000fe40003f44000 */
[----:B------:R-:W-:Y:S02]  /*0510*/  FSETP.GT.AND P3, PT, R16, RZ, PT ;  /* 0x000000ff1000720b */ /* 0x000fe40003f64000 */
[----:B------:R-:W-:Y:S01]  /*0520*/  FSETP.GT.AND P0, PT, R19, RZ, PT ;  /* 0x000000ff1300720b */ /* 0x000fe20003f04000 */
[----:B------:R-:W-:Y:S01]  /*0530*/  ULDC.64 UR4, c[0x0][0x210] ;  /* 0x0000840000047ab9 */ /* 0x000fe20000000a00 */
[----:B------:R-:W0:Y:S04]  /*0540*/  LDS.128 R4, [R20] ;  /* 0x0000000014047984 */ /* 0x000e280000000c00 */
[----:B------:R1:W2:Y:S01]  /*0550*/  LDS.128 R8, [R20+0x800] ;  /* 0x0008000014087984 */ /* 0x0002a20000000c00 */
[----:B------:R-:W-:-:S02]  /*0560*/  FSETP.GT.AND P1, PT, R18, RZ, PT ;  /* 0x000000ff1200720b */ /* 0x000fc40003f24000 */
[----:B------:R-:W-:Y:S02]  /*0570*/  SEL R17, RZ, 0x1, !P2 ;  /* 0x00000001ff117807 */ /* 0x000fe40005000000 */
[----:B------:R-:W-:Y:S02]  /*0580*/  FSETP.GT.AND P4, PT, R12, RZ, PT ;  /* 0x000000ff0c00720b */ /* 0x000fe40003f84000 */
[----:B------:R-:W-:Y:S02]  /*0590*/  FSETP.GT.AND P2, PT, R13, RZ, PT ;  /* 0x000000ff0d00720b */ /* 0x000fe40003f44000 */
[----:B------:R-:W-:Y:S02]  /*05a0*/  SEL R12, RZ, 0x1, !P3 ;  /* 0x00000001ff0c7807 */ /* 0x000fe40005800000 */
[----:B------:R-:W-:Y:S02]  /*05b0*/  SEL R13, RZ, 0x1, !P1 ;  /* 0x00000001ff0d7807 */ /* 0x000fe40004800000 */
[----:B------:R-:W-:-:S02]  /*05c0*/  SEL R16, RZ, 0x1, !P0 ;  /* 0x00000001ff107807 */ /* 0x000fc40004000000 */
[----:B------:R-:W-:Y:S02]  /*05d0*/  FSETP.GT.AND P0, PT, R14, RZ, PT ;  /* 0x000000ff0e00720b */ /* 0x000fe40003f04000 */
[----:B------:R-:W-:Y:S02]  /*05e0*/  FSETP.GT.AND P1, PT, R3, RZ, PT ;  /* 0x000000ff0300720b */ /* 0x000fe40003f24000 */
[----:B------:R-:W-:Y:S02]  /*05f0*/  PRMT R12, R12, 0x3340, R17 ;  /* 0x000033400c0c7816 */ /* 0x000fe40000000011 */
[----:B------:R-:W-:Y:S02]  /*0600*/  LOP3.LUT R15, R0, R15, RZ, 0xfc, !PT ;  /* 0x0000000f000f7212 */ /* 0x000fe400078efcff */
[----:B------:R-:W-:Y:S02]  /*0610*/  SEL R17, RZ, 0x1, !P2 ;  /* 0x00000001ff117807 */ /* 0x000fe40005000000 */
[----:B------:R-:W-:-:S02]  /*0620*/  SEL R18, RZ, 0x1, !P4 ;  /* 0x00000001ff127807 */ /* 0x000fc40006000000 */
[----:B------:R-:W-:Y:S02]  /*0630*/  SEL R3, RZ, 0x1, !P1 ;  /* 0x00000001ff037807 */ /* 0x000fe40004800000 */
[----:B-1----:R-:W-:Y:S02]  /*0640*/  SEL R20, RZ, 0x1, !P0 ;  /* 0x00000001ff147807 */ /* 0x002fe40004000000 */
[----:B------:R-:W-:Y:S02]  /*0650*/  PRMT R13, R13, 0x3340, R16 ;  /* 0x000033400d0d7816 */ /* 0x000fe40000000010 */
[----:B------:R-:W-:Y:S02]  /*0660*/  SHF.R.S32.HI R0, RZ, 0x1f, R0 ;  /* 0x0000001fff007819 */ /* 0x000fe40000011400 */
[----:B------:R-:W-:Y:S02]  /*0670*/  LEA R14, P0, R15, UR4, 0x2 ;  /* 0x000000040f0e7c11 */ /* 0x000fe4000f8010ff */
[----:B------:R-:W-:-:S02]  /*0680*/  PRMT R18, R17, 0x3340, R18 ;  /* 0x0000334011127816 */ /* 0x000fc40000000012 */
[----:B------:R-:W-:Y:S02]  /*0690*/  IADD3 R16, P1, R2, UR8, RZ ;  /* 0x0000000802107c10 */ /* 0x000fe4000ff3e0ff */
[----:B------:R-:W-:Y:S01]  /*06a0*/  PRMT R3, R3, 0x3340, R20 ;  /* 0x0000334003037816 */ /* 0x000fe20000000014 */
[C---:B------:R-:W-:Y:S01]  /*06b0*/  IMAD.WIDE R24, R15.reuse, 0x4, R24 ;  /* 0x000000040f187825 */ /* 0x040fe200078e0218 */
[----:B------:R-:W-:Y:S02]  /*06c0*/  LEA.HI.X R15, R15, UR5, R0, 0x2, P0 ;  /* 0x000000050f0f7c11 */ /* 0x000fe400080f1400 */
[----:B------:R-:W-:Y:S02]  /*06d0*/  PRMT R12, R12, 0x5410, R13 ;  /* 0x000054100c0c7816 */ /* 0x000fe4000000000d */
[----:B------:R-:W-:Y:S02]  /*06e0*/  LEA.HI.X.SX32 R17, R2, UR9, 0x1, P1 ;  /* 0x0000000902117c11 */ /* 0x000fe400088f0eff */
[----:B------:R-:W-:Y:S01]  /*06f0*/  PRMT R13, R18, 0x5410, R3 ;  /* 0x00005410120d7816 */ /* 0x000fe20000000003 */
[----:B0-----:R-:W-:Y:S04]  /*0700*/  STG.E.128 desc[UR6][R24.64], R4 ;  /* 0x0000000418007986 */ /* 0x001fe8000c101d06 */
[----:B--2---:R-:W-:Y:S04]  /*0710*/  STG.E.128 desc[UR6][R14.64+0x800], R8 ;  /* 0x000800080e007986 */ /* 0x004fe8000c101d06 */
[----:B------:R-:W-:Y:S01]  /*0720*/  STG.E.64 desc[UR6][R16.64], R12 ;  /* 0x0000000c10007986 */ /* 0x000fe2000c101b06 */
[----:B------:R-:W-:Y:S05]  /*0730*/  EXIT ;  /* 0x000000000000794d */ /* 0x000fea0003800000 */
.L_x_0:
[----:B------:R-:W-:-:S00]  /*0740*/  BRA `(.L_x_0) ;  /* 0xfffffffc00fc7947 */ /* 0x000fc0000383ffff */
[----:B------:R-:W-:-:S00]  /*0750*/  NOP ;  /* 0x0000000000007918 */ /* 0x000fc00000000000 */
        /* <DEDUP_REMOVED lines=10> */
.L_x_1:


//--------------------- .nv.shared.triton_poi_fused_add_convolution_leaky_relu_leaky_relu_backward_5 --------------------------
	.section	.nv.shared.triton_poi_fused_add_convolution_leaky_relu_leaky_relu_backward_5,"aw",@nobits
	.sectionflags	@""
	.align	16
	.zero		1024


//--------------------- .nv.constant0.triton_poi_fused_add_convolution_leaky_relu_leaky_relu_backward_5 --------------------------
	.section	.nv.constant0.triton_poi_fused_add_convolution_leaky_relu_leaky_relu_backward_5,"a",@progbits
	.sectionflags	@""
	.align	4
.nv.constant0.triton_poi_fused_add_convolution_leaky_relu_leaky_relu_backward_5:
	.zero		572
